//
// Generated by NVIDIA NVVM Compiler
//
// Compiler Build ID: CL-36424714
// Cuda compilation tools, release 13.0, V13.0.88
// Based on NVVM 20.0.0
//

.version 9.0
.target sm_100
.address_size 64

	// .globl	_Z15gpu_matrix_multPfS_S_iii

.visible .entry _Z15gpu_matrix_multPfS_S_iii(
	.param .u64 .ptr .align 1 _Z15gpu_matrix_multPfS_S_iii_param_0,
	.param .u64 .ptr .align 1 _Z15gpu_matrix_multPfS_S_iii_param_1,
	.param .u64 .ptr .align 1 _Z15gpu_matrix_multPfS_S_iii_param_2,
	.param .u32 _Z15gpu_matrix_multPfS_S_iii_param_3,
	.param .u32 _Z15gpu_matrix_multPfS_S_iii_param_4,
	.param .u32 _Z15gpu_matrix_multPfS_S_iii_param_5
)
{
	.reg .pred 	%p<13>;
	.reg .b32 	%r<78>;
	.reg .b32 	%f<65>;
	.reg .b64 	%rd<53>;

	ld.param.u64 	%rd7, [_Z15gpu_matrix_multPfS_S_iii_param_0];
	ld.param.u64 	%rd8, [_Z15gpu_matrix_multPfS_S_iii_param_1];
	ld.param.u64 	%rd6, [_Z15gpu_matrix_multPfS_S_iii_param_2];
	ld.param.u32 	%r32, [_Z15gpu_matrix_multPfS_S_iii_param_3];
	ld.param.u32 	%r30, [_Z15gpu_matrix_multPfS_S_iii_param_4];
	ld.param.u32 	%r31, [_Z15gpu_matrix_multPfS_S_iii_param_5];
	cvta.to.global.u64 	%rd1, %rd8;
	cvta.to.global.u64 	%rd2, %rd7;
	mov.u32 	%r34, %ctaid.y;
	mov.u32 	%r35, %ntid.y;
	mov.u32 	%r36, %tid.y;
	mad.lo.s32 	%r37, %r34, %r35, %r36;
	mov.u32 	%r38, %ctaid.x;
	mov.u32 	%r39, %ntid.x;
	mov.u32 	%r40, %tid.x;
	mad.lo.s32 	%r2, %r38, %r39, %r40;
	setp.ge.s32 	%p1, %r2, %r31;
	setp.ge.s32 	%p2, %r37, %r32;
	or.pred  	%p3, %p1, %p2;
	@%p3 bra 	$L__BB0_15;
	setp.lt.s32 	%p4, %r30, 1;
	mov.f32 	%f64, 0f00000000;
	@%p4 bra 	$L__BB0_14;
	mul.lo.s32 	%r3, %r30, %r37;
	and.b32  	%r4, %r30, 7;
	setp.lt.u32 	%p5, %r30, 8;
	mov.b32 	%r72, 0;
	mov.u32 	%r77, %r72;
	@%p5 bra 	$L__BB0_5;
	and.b32  	%r72, %r30, 2147483640;
	neg.s32 	%r66, %r72;
	shl.b32 	%r7, %r31, 3;
	mul.wide.u32 	%rd9, %r3, 4;
	add.s64 	%rd10, %rd9, %rd2;
	add.s64 	%rd52, %rd10, 16;
	mov.b32 	%r77, 0;
	mul.wide.s32 	%rd13, %r31, 4;
	mov.u32 	%r65, %r2;
$L__BB0_4:
	.pragma "nounroll";
	ld.global.f32 	%f4, [%rd52+-16];
	mul.wide.s32 	%rd11, %r65, 4;
	add.s64 	%rd12, %rd1, %rd11;
	ld.global.f32 	%f5, [%rd12];
	cvt.rn.f32.s32 	%f6, %r77;
	fma.rn.f32 	%f7, %f4, %f5, %f6;
	cvt.rzi.s32.f32 	%r44, %f7;
	ld.global.f32 	%f8, [%rd52+-12];
	add.s64 	%rd14, %rd12, %rd13;
	ld.global.f32 	%f9, [%rd14];
	cvt.rn.f32.s32 	%f10, %r44;
	fma.rn.f32 	%f11, %f8, %f9, %f10;
	cvt.rzi.s32.f32 	%r45, %f11;
	ld.global.f32 	%f12, [%rd52+-8];
	add.s64 	%rd15, %rd14, %rd13;
	ld.global.f32 	%f13, [%rd15];
	cvt.rn.f32.s32 	%f14, %r45;
	fma.rn.f32 	%f15, %f12, %f13, %f14;
	cvt.rzi.s32.f32 	%r46, %f15;
	ld.global.f32 	%f16, [%rd52+-4];
	add.s64 	%rd16, %rd15, %rd13;
	ld.global.f32 	%f17, [%rd16];
	cvt.rn.f32.s32 	%f18, %r46;
	fma.rn.f32 	%f19, %f16, %f17, %f18;
	cvt.rzi.s32.f32 	%r47, %f19;
	ld.global.f32 	%f20, [%rd52];
	add.s64 	%rd17, %rd16, %rd13;
	ld.global.f32 	%f21, [%rd17];
	cvt.rn.f32.s32 	%f22, %r47;
	fma.rn.f32 	%f23, %f20, %f21, %f22;
	cvt.rzi.s32.f32 	%r48, %f23;
	ld.global.f32 	%f24, [%rd52+4];
	add.s64 	%rd18, %rd17, %rd13;
	ld.global.f32 	%f25, [%rd18];
	cvt.rn.f32.s32 	%f26, %r48;
	fma.rn.f32 	%f27, %f24, %f25, %f26;
	cvt.rzi.s32.f32 	%r49, %f27;
	ld.global.f32 	%f28, [%rd52+8];
	add.s64 	%rd19, %rd18, %rd13;
	ld.global.f32 	%f29, [%rd19];
	cvt.rn.f32.s32 	%f30, %r49;
	fma.rn.f32 	%f31, %f28, %f29, %f30;
	cvt.rzi.s32.f32 	%r50, %f31;
	ld.global.f32 	%f32, [%rd52+12];
	add.s64 	%rd20, %rd19, %rd13;
	ld.global.f32 	%f33, [%rd20];
	cvt.rn.f32.s32 	%f34, %r50;
	fma.rn.f32 	%f35, %f32, %f33, %f34;
	cvt.rzi.s32.f32 	%r77, %f35;
	add.s32 	%r66, %r66, 8;
	add.s32 	%r65, %r65, %r7;
	add.s64 	%rd52, %rd52, 32;
	setp.ne.s32 	%p6, %r66, 0;
	@%p6 bra 	$L__BB0_4;
$L__BB0_5:
	setp.eq.s32 	%p7, %r4, 0;
	@%p7 bra 	$L__BB0_13;
	and.b32  	%r17, %r30, 3;
	setp.lt.u32 	%p8, %r4, 4;
	@%p8 bra 	$L__BB0_8;
	add.s32 	%r52, %r72, %r3;
	mul.wide.u32 	%rd21, %r52, 4;
	add.s64 	%rd22, %rd2, %rd21;
	ld.global.f32 	%f36, [%rd22];
	mad.lo.s32 	%r53, %r72, %r31, %r2;
	mul.wide.s32 	%rd23, %r53, 4;
	add.s64 	%rd24, %rd1, %rd23;
	ld.global.f32 	%f37, [%rd24];
	cvt.rn.f32.s32 	%f38, %r77;
	fma.rn.f32 	%f39, %f36, %f37, %f38;
	cvt.rzi.s32.f32 	%r54, %f39;
	cvt.u64.u32 	%rd25, %r3;
	cvt.u64.u32 	%rd26, %r72;
	add.s64 	%rd27, %rd26, %rd25;
	shl.b64 	%rd28, %rd27, 2;
	add.s64 	%rd29, %rd2, %rd28;
	ld.global.f32 	%f40, [%rd29+4];
	mul.wide.s32 	%rd30, %r31, 4;
	add.s64 	%rd31, %rd24, %rd30;
	ld.global.f32 	%f41, [%rd31];
	cvt.rn.f32.s32 	%f42, %r54;
	fma.rn.f32 	%f43, %f40, %f41, %f42;
	cvt.rzi.s32.f32 	%r55, %f43;
	ld.global.f32 	%f44, [%rd29+8];
	add.s64 	%rd32, %rd31, %rd30;
	ld.global.f32 	%f45, [%rd32];
	cvt.rn.f32.s32 	%f46, %r55;
	fma.rn.f32 	%f47, %f44, %f45, %f46;
	cvt.rzi.s32.f32 	%r56, %f47;
	ld.global.f32 	%f48, [%rd29+12];
	add.s64 	%rd33, %rd32, %rd30;
	ld.global.f32 	%f49, [%rd33];
	cvt.rn.f32.s32 	%f50, %r56;
	fma.rn.f32 	%f51, %f48, %f49, %f50;
	cvt.rzi.s32.f32 	%r77, %f51;
	add.s32 	%r72, %r72, 4;
$L__BB0_8:
	setp.eq.s32 	%p9, %r17, 0;
	@%p9 bra 	$L__BB0_13;
	setp.eq.s32 	%p10, %r17, 1;
	@%p10 bra 	$L__BB0_11;
	add.s32 	%r58, %r72, %r3;
	mul.wide.u32 	%rd34, %r58, 4;
	add.s64 	%rd35, %rd2, %rd34;
	ld.global.f32 	%f52, [%rd35];
	mad.lo.s32 	%r59, %r72, %r31, %r2;
	mul.wide.s32 	%rd36, %r59, 4;
	add.s64 	%rd37, %rd1, %rd36;
	ld.global.f32 	%f53, [%rd37];
	cvt.rn.f32.s32 	%f54, %r77;
	fma.rn.f32 	%f55, %f52, %f53, %f54;
	cvt.rzi.s32.f32 	%r60, %f55;
	cvt.u64.u32 	%rd38, %r3;
	cvt.u64.u32 	%rd39, %r72;
	add.s64 	%rd40, %rd39, %rd38;
	shl.b64 	%rd41, %rd40, 2;
	add.s64 	%rd42, %rd2, %rd41;
	ld.global.f32 	%f56, [%rd42+4];
	mul.wide.s32 	%rd43, %r31, 4;
	add.s64 	%rd44, %rd37, %rd43;
	ld.global.f32 	%f57, [%rd44];
	cvt.rn.f32.s32 	%f58, %r60;
	fma.rn.f32 	%f59, %f56, %f57, %f58;
	cvt.rzi.s32.f32 	%r77, %f59;
	add.s32 	%r72, %r72, 2;
$L__BB0_11:
	and.b32  	%r61, %r30, 1;
	setp.eq.b32 	%p11, %r61, 1;
	not.pred 	%p12, %p11;
	@%p12 bra 	$L__BB0_13;
	add.s32 	%r62, %r72, %r3;
	mul.wide.u32 	%rd45, %r62, 4;
	add.s64 	%rd46, %rd2, %rd45;
	ld.global.f32 	%f60, [%rd46];
	mad.lo.s32 	%r63, %r72, %r31, %r2;
	mul.wide.s32 	%rd47, %r63, 4;
	add.s64 	%rd48, %rd1, %rd47;
	ld.global.f32 	%f61, [%rd48];
	cvt.rn.f32.s32 	%f62, %r77;
	fma.rn.f32 	%f63, %f60, %f61, %f62;
	cvt.rzi.s32.f32 	%r77, %f63;
$L__BB0_13:
	cvt.rn.f32.s32 	%f64, %r77;
$L__BB0_14:
	mad.lo.s32 	%r64, %r31, %r37, %r2;
	cvta.to.global.u64 	%rd49, %rd6;
	mul.wide.s32 	%rd50, %r64, 4;
	add.s64 	%rd51, %rd49, %rd50;
	st.global.f32 	[%rd51], %f64;
$L__BB0_15:
	ret;

}


// ===== COMPILED SASS (sm_100) =====

	.target	sm_100

	.elftype	@"ET_EXEC"


//--------------------- .note.nv.tkinfo           --------------------------
	.section	.note.nv.tkinfo,"",@"SHT_NOTE"
	.sectionflags	@"SHF_NOTE_NV_TKINFO"
	.tkinfo
        /*0018*/ 	.word	0x00000002
        /*0030*/ 	.string	""
        /*0030*/ 	.string	"ptxas"
        /*0030*/ 	.string	"Cuda compilation tools, release 13.0, V13.0.88"
        /*0030*/ 	.string	"Build cuda_13.0.r13.0/compiler.36424714_0"
        /*0030*/ 	.string	"-arch sm_100 -m 64 "



//--------------------- .note.nv.cuinfo           --------------------------
	.section	.note.nv.cuinfo,"",@"SHT_NOTE"
	.sectionflags	@"SHF_NOTE_NV_CUINFO"
        /*0018*/ 	.short	0x0002
        /*001a*/ 	.short	0x0064
        /*001c*/ 	.short	0x0082
	.zero		2


//--------------------- .nv.info                  --------------------------
	.section	.nv.info,"",@"SHT_CUDA_INFO"
	.align	4


	//----- nvinfo : EIATTR_REGCOUNT
	.align		4
        /*0000*/ 	.byte	0x04, 0x2f
        /*0002*/ 	.short	(.L_1 - .L_0)
	.align		4
.L_0:
        /*0004*/ 	.word	index@(_Z15gpu_matrix_multPfS_S_iii)
        /*0008*/ 	.word	0x00000020


	//----- nvinfo : EIATTR_FRAME_SIZE
	.align		4
.L_1:
        /*000c*/ 	.byte	0x04, 0x11
        /*000e*/ 	.short	(.L_3 - .L_2)
	.align		4
.L_2:
        /*0010*/ 	.word	index@(_Z15gpu_matrix_multPfS_S_iii)
        /*0014*/ 	.word	0x00000000


	//----- nvinfo : EIATTR_MIN_STACK_SIZE
	.align		4
.L_3:
        /*0018*/ 	.byte	0x04, 0x12
        /*001a*/ 	.short	(.L_5 - .L_4)
	.align		4
.L_4:
        /*001c*/ 	.word	index@(_Z15gpu_matrix_multPfS_S_iii)
        /*0020*/ 	.word	0x00000000
.L_5:


//--------------------- .nv.compat                --------------------------
	.section	.nv.compat,"",@"SHT_CUDA_COMPAT_INFO"
	.align	4
        /*0000*/ 	.byte	0x02, 0x09, 0x00, 0x00, 0x02, 0x02, 0x01, 0x00, 0x02, 0x05, 0x05, 0x00, 0x03, 0x07, 0x01, 0x01
        /*0010*/ 	.byte	0x02, 0x03, 0x00, 0x00, 0x02, 0x06, 0x01, 0x00, 0x04, 0x0b, 0x08, 0x00, 0x09, 0x00, 0x00, 0x00
        /*0020*/ 	.byte	0x00, 0x00, 0x00, 0x00


//--------------------- .nv.info._Z15gpu_matrix_multPfS_S_iii --------------------------
	.section	.nv.info._Z15gpu_matrix_multPfS_S_iii,"",@"SHT_CUDA_INFO"
	.sectionflags	@""
	.align	4


	//----- nvinfo : EIATTR_CUDA_API_VERSION
	.align		4
        /*0000*/ 	.byte	0x04, 0x37
        /*0002*/ 	.short	(.L_7 - .L_6)
.L_6:
        /*0004*/ 	.word	0x00000082


	//----- nvinfo : EIATTR_KPARAM_INFO
	.align		4
.L_7:
        /*0008*/ 	.byte	0x04, 0x17
        /*000a*/ 	.short	(.L_9 - .L_8)
.L_8:
        /*000c*/ 	.word	0x00000000
        /*0010*/ 	.short	0x0005
        /*0012*/ 	.short	0x0020
        /*0014*/ 	.byte	0x00, 0xf0, 0x11, 0x00


	//----- nvinfo : EIATTR_KPARAM_INFO
	.align		4
.L_9:
        /*0018*/ 	.byte	0x04, 0x17
        /*001a*/ 	.short	(.L_11 - .L_10)
.L_10:
        /*001c*/ 	.word	0x00000000
        /*0020*/ 	.short	0x0004
        /*0022*/ 	.short	0x001c
        /*0024*/ 	.byte	0x00, 0xf0, 0x11, 0x00


	//----- nvinfo : EIATTR_KPARAM_INFO
	.align		4
.L_11:
        /*0028*/ 	.byte	0x04, 0x17
        /*002a*/ 	.short	(.L_13 - .L_12)
.L_12:
        /*002c*/ 	.word	0x00000000
        /*0030*/ 	.short	0x0003
        /*0032*/ 	.short	0x0018
        /*0034*/ 	.byte	0x00, 0xf0, 0x11, 0x00


	//----- nvinfo : EIATTR_KPARAM_INFO
	.align		4
.L_13:
        /*0038*/ 	.byte	0x04, 0x17
        /*003a*/ 	.short	(.L_15 - .L_14)
.L_14:
        /*003c*/ 	.word	0x00000000
        /*0040*/ 	.short	0x0002
        /*0042*/ 	.short	0x0010
        /*0044*/ 	.byte	0x00, 0xf5, 0x21, 0x00


	//----- nvinfo : EIATTR_KPARAM_INFO
	.align		4
.L_15:
        /*0048*/ 	.byte	0x04, 0x17
        /*004a*/ 	.short	(.L_17 - .L_16)
.L_16:
        /*004c*/ 	.word	0x00000000
        /*0050*/ 	.short	0x0001
        /*0052*/ 	.short	0x0008
        /*0054*/ 	.byte	0x00, 0xf5, 0x21, 0x00


	//----- nvinfo : EIATTR_KPARAM_INFO
	.align		4
.L_17:
        /*0058*/ 	.byte	0x04, 0x17
        /*005a*/ 	.short	(.L_19 - .L_18)
.L_18:
        /*005c*/ 	.word	0x00000000
        /*0060*/ 	.short	0x0000
        /*0062*/ 	.short	0x0000
        /*0064*/ 	.byte	0x00, 0xf5, 0x21, 0x00


	//----- nvinfo : EIATTR_SPARSE_MMA_MASK
	.align		4
.L_19:
        /*0068*/ 	.byte	0x03, 0x50
        /*006a*/ 	.short	0x0000


	//----- nvinfo : EIATTR_MAXREG_COUNT
	.align		4
        /*006c*/ 	.byte	0x03, 0x1b
        /*006e*/ 	.short	0x00ff


	//----- nvinfo : EIATTR_MERCURY_ISA_VERSION
	.align		4
        /*0070*/ 	.byte	0x03, 0x5f
        /*0072*/ 	.short	0x0101


	//----- nvinfo : EIATTR_VRC_CTA_INIT_COUNT
	.align		4
        /*0074*/ 	.byte	0x02, 0x4a
	.zero		1
	.zero		1


	//----- nvinfo : EIATTR_EXIT_INSTR_OFFSETS
	.align		4
        /*0078*/ 	.byte	0x04, 0x1c
        /*007a*/ 	.short	(.L_21 - .L_20)


	//   ....[0]....
.L_20:
        /*007c*/ 	.word	0x000000d0


	//   ....[1]....
        /*0080*/ 	.word	0x00000ae0


	//----- nvinfo : EIATTR_CBANK_PARAM_SIZE
	.align		4
.L_21:
        /*0084*/ 	.byte	0x03, 0x19
        /*0086*/ 	.short	0x0024


	//----- nvinfo : EIATTR_PARAM_CBANK
	.align		4
        /*0088*/ 	.byte	0x04, 0x0a
        /*008a*/ 	.short	(.L_23 - .L_22)
	.align		4
.L_22:
        /*008c*/ 	.word	index@(.nv.constant0._Z15gpu_matrix_multPfS_S_iii)
        /*0090*/ 	.short	0x0380
        /*0092*/ 	.short	0x0024


	//----- nvinfo : EIATTR_SW_WAR
	.align		4
.L_23:
        /*0094*/ 	.byte	0x04, 0x36
        /*0096*/ 	.short	(.L_25 - .L_24)
.L_24:
        /*0098*/ 	.word	0x00000008
.L_25:


//--------------------- .nv.callgraph             --------------------------
	.section	.nv.callgraph,"",@"SHT_CUDA_CALLGRAPH"
	.align	4
	.sectionentsize	8
	.align		4
        /*0000*/ 	.word	0x00000000
	.align		4
        /*0004*/ 	.word	0xffffffff
	.align		4
        /*0008*/ 	.word	0x00000000
	.align		4
        /*000c*/ 	.word	0xfffffffe
	.align		4
        /*0010*/ 	.word	0x00000000
	.align		4
        /*0014*/ 	.word	0xfffffffd
	.align		4
        /*0018*/ 	.word	0x00000000
	.align		4
        /*001c*/ 	.word	0xfffffffc


//--------------------- .text._Z15gpu_matrix_multPfS_S_iii --------------------------
	.section	.text._Z15gpu_matrix_multPfS_S_iii,"ax",@progbits
	.align	128
        .global         _Z15gpu_matrix_multPfS_S_iii
        .type           _Z15gpu_matrix_multPfS_S_iii,@function
        .size           _Z15gpu_matrix_multPfS_S_iii,(.L_x_7 - _Z15gpu_matrix_multPfS_S_iii)
        .other          _Z15gpu_matrix_multPfS_S_iii,@"STO_CUDA_ENTRY STV_DEFAULT"
_Z15gpu_matrix_multPfS_S_iii:
.text._Z15gpu_matrix_multPfS_S_iii:
[----:B------:R-:W-:Y:S01]  /*0000*/  LDC R1, c[0x0][0x37c] ;  /* 0x0000df00ff017b82 */ /* 0x000fe20000000800 */
[----:B------:R-:W0:Y:S07]  /*0010*/  S2R R3, SR_TID.Y ;  /* 0x0000000000037919 */ /* 0x000e2e0000002200 */
[----:B------:R-:W0:Y:S01]  /*0020*/  S2UR UR4, SR_CTAID.Y ;  /* 0x00000000000479c3 */ /* 0x000e220000002600 */
[----:B------:R-:W1:Y:S01]  /*0030*/  LDCU UR6, c[0x0][0x398] ;  /* 0x00007300ff0677ac */ /* 0x000e620008000800 */
[----:B------:R-:W2:Y:S06]  /*0040*/  S2R R5, SR_TID.X ;  /* 0x0000000000057919 */ /* 0x000eac0000002100 */
[----:B------:R-:W0:Y:S08]  /*0050*/  LDC R0, c[0x0][0x364] ;  /* 0x0000d900ff007b82 */ /* 0x000e300000000800 */
[----:B------:R-:W2:Y:S08]  /*0060*/  S2UR UR5, SR_CTAID.X ;  /* 0x00000000000579c3 */ /* 0x000eb00000002500 */
[----:B------:R-:W2:Y:S08]  /*0070*/  LDC R14, c[0x0][0x360] ;  /* 0x0000d800ff0e7b82 */ /* 0x000eb00000000800 */
[----:B------:R-:W3:Y:S01]  /*0080*/  LDC R15, c[0x0][0x3a0] ;  /* 0x0000e800ff0f7b82 */ /* 0x000ee20000000800 */
[----:B0-----:R-:W-:-:S05]  /*0090*/  IMAD R0, R0, UR4, R3 ;  /* 0x0000000400007c24 */ /* 0x001fca000f8e0203 */
[----:B-1----:R-:W-:Y:S01]  /*00a0*/  ISETP.GE.AND P0, PT, R0, UR6, PT ;  /* 0x0000000600007c0c */ /* 0x002fe2000bf06270 */
[----:B--2---:R-:W-:-:S05]  /*00b0*/  IMAD R14, R14, UR5, R5 ;  /* 0x000000050e0e7c24 */ /* 0x004fca000f8e0205 */
[----:B---3--:R-:W-:-:S13]  /*00c0*/  ISETP.GE.OR P0, PT, R14, R15, P0 ;  /* 0x0000000f0e00720c */ /* 0x008fda0000706670 */
[----:B------:R-:W-:Y:S05]  /*00d0*/  @P0 EXIT ;  /* 0x000000000000094d */ /* 0x000fea0003800000 */
[----:B------:R-:W0:Y:S01]  /*00e0*/  LDCU UR5, c[0x0][0x39c] ;  /* 0x00007380ff0577ac */ /* 0x000e220008000800 */
[----:B------:R-:W-:Y:S01]  /*00f0*/  HFMA2 R17, -RZ, RZ, 0, 0 ;  /* 0x00000000ff117431 */ /* 0x000fe200000001ff */
[----:B------:R-:W1:Y:S01]  /*0100*/  LDCU.64 UR8, c[0x0][0x358] ;  /* 0x00006b00ff0877ac */ /* 0x000e620008000a00 */
[----:B0-----:R-:W-:-:S09]  /*0110*/  UISETP.GE.AND UP0, UPT, UR5, 0x1, UPT ;  /* 0x000000010500788c */ /* 0x001fd2000bf06270 */
[----:B-1----:R-:W-:Y:S05]  /*0120*/  BRA.U !UP0, `(.L_x_0) ;  /* 0x00000009085c7547 */ /* 0x002fea000b800000 */
[----:B------:R-:W-:Y:S02]  /*0130*/  UISETP.GE.U32.AND UP1, UPT, UR5, 0x8, UPT ;  /* 0x000000080500788c */ /* 0x000fe4000bf26070 */
[----:B------:R-:W-:Y:S01]  /*0140*/  IMAD R16, R0, UR5, RZ ;  /* 0x0000000500107c24 */ /* 0x000fe2000f8e02ff */
[----:B------:R-:W-:Y:S01]  /*0150*/  ULOP3.LUT UR6, UR5, 0x7, URZ, 0xc0, !UPT ;  /* 0x0000000705067892 */ /* 0x000fe2000f8ec0ff */
[----:B------:R-:W-:Y:S01]  /*0160*/  MOV R17, RZ ;  /* 0x000000ff00117202 */ /* 0x000fe20000000f00 */
[----:B------:R-:W-:Y:S02]  /*0170*/  UMOV UR4, URZ ;  /* 0x000000ff00047c82 */ /* 0x000fe40008000000 */
[----:B------:R-:W-:Y:S02]  /*0180*/  UISETP.NE.AND UP0, UPT, UR6, URZ, UPT ;  /* 0x000000ff0600728c */ /* 0x000fe4000bf05270 */
[----:B------:R-:W-:Y:S09]  /*0190*/  BRA.U !UP1, `(.L_x_1) ;  /* 0x0000000109fc7547 */ /* 0x000ff2000b800000 */
[----:B------:R-:W0:Y:S01]  /*01a0*/  LDC.64 R2, c[0x0][0x380] ;  /* 0x0000e000ff027b82 */ /* 0x000e220000000a00 */
[----:B------:R-:W-:Y:S01]  /*01b0*/  ULOP3.LUT UR4, UR5, 0x7ffffff8, URZ, 0xc0, !UPT ;  /* 0x7ffffff805047892 */ /* 0x000fe2000f8ec0ff */
[----:B------:R-:W-:Y:S02]  /*01c0*/  MOV R17, RZ ;  /* 0x000000ff00117202 */ /* 0x000fe40000000f00 */
[----:B------:R-:W-:Y:S01]  /*01d0*/  MOV R18, R14 ;  /* 0x0000000e00127202 */ /* 0x000fe20000000f00 */
[----:B------:R-:W-:Y:S01]  /*01e0*/  UIADD3 UR7, UPT, UPT, -UR4, URZ, URZ ;  /* 0x000000ff04077290 */ /* 0x000fe2000fffe1ff */
[----:B0-----:R-:W-:-:S03]  /*01f0*/  IMAD.WIDE.U32 R2, R16, 0x4, R2 ;  /* 0x0000000410027825 */ /* 0x001fc600078e0002 */
[----:B------:R-:W-:-:S04]  /*0200*/  IADD3 R2, P0, PT, R2, 0x10, RZ ;  /* 0x0000001002027810 */ /* 0x000fc80007f1e0ff */
[----:B------:R-:W-:-:S09]  /*0210*/  IADD3.X R3, PT, PT, RZ, R3, RZ, P0, !PT ;  /* 0x00000003ff037210 */ /* 0x000fd200007fe4ff */
.L_x_2:
[----:B0-----:R-:W0:Y:S01]  /*0220*/  LDC.64 R8, c[0x0][0x388] ;  /* 0x0000e200ff087b82 */ /* 0x001e220000000a00 */
[----:B------:R-:W2:Y:S04]  /*0230*/  LDG.E R20, desc[UR8][R2.64+-0x10] ;  /* 0xfffff00802147981 */ /* 0x000ea8000c1e1900 */
[----:B------:R-:W3:Y:S04]  /*0240*/  LDG.E R26, desc[UR8][R2.64+-0xc] ;  /* 0xfffff408021a7981 */ /* 0x000ee8000c1e1900 */
[----:B------:R-:W4:Y:S04]  /*0250*/  LDG.E R24, desc[UR8][R2.64+-0x8] ;  /* 0xfffff80802187981 */ /* 0x000f28000c1e1900 */
[----:B------:R-:W5:Y:S04]  /*0260*/  LDG.E R22, desc[UR8][R2.64+-0x4] ;  /* 0xfffffc0802167981 */ /* 0x000f68000c1e1900 */
[----:B------:R-:W5:Y:S04]  /*0270*/  LDG.E R27, desc[UR8][R2.64] ;  /* 0x00000008021b7981 */ /* 0x000f68000c1e1900 */
[----:B------:R-:W5:Y:S01]  /*0280*/  LDG.E R29, desc[UR8][R2.64+0x4] ;  /* 0x00000408021d7981 */ /* 0x000f62000c1e1900 */
[----:B0-----:R-:W-:-:S05]  /*0290*/  IMAD.WIDE R8, R18, 0x4, R8 ;  /* 0x0000000412087825 */ /* 0x001fca00078e0208 */
[----:B------:R0:W2:Y:S01]  /*02a0*/  LDG.E R19, desc[UR8][R8.64] ;  /* 0x0000000808137981 */ /* 0x0000a2000c1e1900 */
[----:B------:R-:W-:-:S05]  /*02b0*/  IMAD.WIDE R10, R15, 0x4, R8 ;  /* 0x000000040f0a7825 */ /* 0x000fca00078e0208 */
[----:B-1----:R1:W3:Y:S01]  /*02c0*/  LDG.E R21, desc[UR8][R10.64] ;  /* 0x000000080a157981 */ /* 0x0022e2000c1e1900 */
[----:B------:R-:W-:-:S05]  /*02d0*/  IMAD.WIDE R12, R15, 0x4, R10 ;  /* 0x000000040f0c7825 */ /* 0x000fca00078e020a */
[----:B------:R1:W4:Y:S01]  /*02e0*/  LDG.E R25, desc[UR8][R12.64] ;  /* 0x000000080c197981 */ /* 0x000322000c1e1900 */
[----:B------:R-:W-:-:S05]  /*02f0*/  IMAD.WIDE R4, R15, 0x4, R12 ;  /* 0x000000040f047825 */ /* 0x000fca00078e020c */
[----:B------:R-:W5:Y:S01]  /*0300*/  LDG.E R23, desc[UR8][R4.64] ;  /* 0x0000000804177981 */ /* 0x000f62000c1e1900 */
[----:B------:R-:W-:-:S05]  /*0310*/  IMAD.WIDE R6, R15, 0x4, R4 ;  /* 0x000000040f067825 */ /* 0x000fca00078e0204 */
[----:B------:R-:W5:Y:S01]  /*0320*/  LDG.E R28, desc[UR8][R6.64] ;  /* 0x00000008061c7981 */ /* 0x000f62000c1e1900 */
[----:B0-----:R-:W-:-:S03]  /*0330*/  IMAD.WIDE R8, R15, 0x4, R6 ;  /* 0x000000040f087825 */ /* 0x001fc600078e0206 */
[----:B------:R-:W5:Y:S04]  /*0340*/  LDG.E R5, desc[UR8][R2.64+0x8] ;  /* 0x0000080802057981 */ /* 0x000f68000c1e1900 */
[----:B------:R-:W5:Y:S01]  /*0350*/  LDG.E R4, desc[UR8][R8.64] ;  /* 0x0000000808047981 */ /* 0x000f62000c1e1900 */
[----:B-1----:R-:W-:-:S03]  /*0360*/  IMAD.WIDE R10, R15, 0x4, R8 ;  /* 0x000000040f0a7825 */ /* 0x002fc600078e0208 */
[----:B------:R0:W5:Y:S04]  /*0370*/  LDG.E R7, desc[UR8][R2.64+0xc] ;  /* 0x00000c0802077981 */ /* 0x000168000c1e1900 */
[----:B------:R1:W5:Y:S01]  /*0380*/  LDG.E R6, desc[UR8][R10.64] ;  /* 0x000000080a067981 */ /* 0x000362000c1e1900 */
[----:B------:R-:W-:-:S06]  /*0390*/  IMAD.WIDE R12, R15, 0x4, R10 ;  /* 0x000000040f0c7825 */ /* 0x000fcc00078e020a */
[----:B------:R-:W5:Y:S01]  /*03a0*/  LDG.E R12, desc[UR8][R12.64] ;  /* 0x000000080c0c7981 */ /* 0x000f62000c1e1900 */
[----:B------:R-:W-:Y:S01]  /*03b0*/  I2FP.F32.S32 R17, R17 ;  /* 0x0000001100117245 */ /* 0x000fe20000201400 */
[----:B------:R-:W-:-:S04]  /*03c0*/  UIADD3 UR7, UPT, UPT, UR7, 0x8, URZ ;  /* 0x0000000807077890 */ /* 0x000fc8000fffe0ff */
[----:B------:R-:W-:Y:S01]  /*03d0*/  UISETP.NE.AND UP1, UPT, UR7, URZ, UPT ;  /* 0x000000ff0700728c */ /* 0x000fe2000bf25270 */
[----:B0-----:R-:W-:Y:S02]  /*03e0*/  IADD3 R2, P0, PT, R2, 0x20, RZ ;  /* 0x0000002002027810 */ /* 0x001fe40007f1e0ff */
[----:B------:R-:W-:Y:S02]  /*03f0*/  LEA R18, R15, R18, 0x3 ;  /* 0x000000120f127211 */ /* 0x000fe400078e18ff */
[----:B------:R-:W-:Y:S01]  /*0400*/  IADD3.X R3, PT, PT, RZ, R3, RZ, P0, !PT ;  /* 0x00000003ff037210 */ /* 0x000fe200007fe4ff */
[----:B--2---:R-:W-:-:S06]  /*0410*/  FFMA R17, R20, R19, R17 ;  /* 0x0000001314117223 */ /* 0x004fcc0000000011 */
[----:B------:R-:W0:Y:S02]  /*0420*/  F2I.TRUNC.NTZ R17, R17 ;  /* 0x0000001100117305 */ /* 0x000e24000020f100 */
[----:B0-----:R-:W-:-:S05]  /*0430*/  I2FP.F32.S32 R19, R17 ;  /* 0x0000001100137245 */ /* 0x001fca0000201400 */
[----:B---3--:R-:W-:-:S06]  /*0440*/  FFMA R19, R26, R21, R19 ;  /* 0x000000151a137223 */ /* 0x008fcc0000000013 */
[----:B------:R-:W0:Y:S02]  /*0450*/  F2I.TRUNC.NTZ R19, R19 ;  /* 0x0000001300137305 */ /* 0x000e24000020f100 */
[----:B0-----:R-:W-:-:S05]  /*0460*/  I2FP.F32.S32 R9, R19 ;  /* 0x0000001300097245 */ /* 0x001fca0000201400 */
[----:B----4-:R-:W-:-:S06]  /*0470*/  FFMA R9, R24, R25, R9 ;  /* 0x0000001918097223 */ /* 0x010fcc0000000009 */
[----:B------:R-:W1:Y:S02]  /*0480*/  F2I.TRUNC.NTZ R9, R9 ;  /* 0x0000000900097305 */ /* 0x000e64000020f100 */
[----:B-1----:R-:W-:-:S05]  /*0490*/  I2FP.F32.S32 R11, R9 ;  /* 0x00000009000b7245 */ /* 0x002fca0000201400 */
[----:B-----5:R-:W-:-:S06]  /*04a0*/  FFMA R11, R22, R23, R11 ;  /* 0x00000017160b7223 */ /* 0x020fcc000000000b */
[----:B------:R-:W0:Y:S02]  /*04b0*/  F2I.TRUNC.NTZ R11, R11 ;  /* 0x0000000b000b7305 */ /* 0x000e24000020f100 */
[----:B0-----:R-:W-:-:S05]  /*04c0*/  I2FP.F32.S32 R8, R11 ;  /* 0x0000000b00087245 */ /* 0x001fca0000201400 */
[----:B------:R-:W-:-:S06]  /*04d0*/  FFMA R8, R27, R28, R8 ;  /* 0x0000001c1b087223 */ /* 0x000fcc0000000008 */
        /* <DEDUP_REMOVED lines=8> */
[----:B------:R-:W-:-:S04]  /*0560*/  FFMA R6, R7, R12, R6 ;  /* 0x0000000c07067223 */ /* 0x000fc80000000006 */
[----:B------:R0:W1:Y:S01]  /*0570*/  F2I.TRUNC.NTZ R17, R6 ;  /* 0x0000000600117305 */ /* 0x000062000020f100 */
[----:B------:R-:W-:Y:S05]  /*0580*/  BRA.U UP1, `(.L_x_2) ;  /* 0xfffffffd01247547 */ /* 0x000fea000b83ffff */
.L_x_1:
[----:B------:R-:W-:Y:S05]  /*0590*/  BRA.U !UP0, `(.L_x_3) ;  /* 0x00000005083c7547 */ /* 0x000fea000b800000 */
[----:B------:R-:W-:Y:S02]  /*05a0*/  UISETP.GE.U32.AND UP0, UPT, UR6, 0x4, UPT ;  /* 0x000000040600788c */ /* 0x000fe4000bf06070 */
[----:B------:R-:W-:-:S04]  /*05b0*/  ULOP3.LUT UR7, UR5, 0x3, URZ, 0xc0, !UPT ;  /* 0x0000000305077892 */ /* 0x000fc8000f8ec0ff */
[----:B------:R-:W-:-:S03]  /*05c0*/  UISETP.NE.AND UP1, UPT, UR7, URZ, UPT ;  /* 0x000000ff0700728c */ /* 0x000fc6000bf25270 */
[----:B------:R-:W-:Y:S08]  /*05d0*/  BRA.U !UP0, `(.L_x_4) ;  /* 0x00000001088c7547 */ /* 0x000ff0000b800000 */
[----:B------:R-:W2:Y:S01]  /*05e0*/  LDC.64 R4, c[0x0][0x380] ;  /* 0x0000e000ff047b82 */ /* 0x000ea20000000a00 */
[----:B------:R-:W-:Y:S01]  /*05f0*/  IADD3 R3, PT, PT, R16, UR4, RZ ;  /* 0x0000000410037c10 */ /* 0x000fe2000fffe0ff */
[----:B------:R-:W-:Y:S01]  /*0600*/  IMAD R9, R15, UR4, R14 ;  /* 0x000000040f097c24 */ /* 0x000fe2000f8e020e */
[----:B------:R-:W3:Y:S05]  /*0610*/  LDCU.64 UR10, c[0x0][0x380] ;  /* 0x00007000ff0a77ac */ /* 0x000eea0008000a00 */
[----:B0-----:R-:W0:Y:S01]  /*0620*/  LDC.64 R6, c[0x0][0x388] ;  /* 0x0000e200ff067b82 */ /* 0x001e220000000a00 */
[----:B--2---:R-:W-:-:S05]  /*0630*/  IMAD.WIDE.U32 R4, R3, 0x4, R4 ;  /* 0x0000000403047825 */ /* 0x004fca00078e0004 */
[----:B------:R2:W4:Y:S01]  /*0640*/  LDG.E R12, desc[UR8][R4.64] ;  /* 0x00000008040c7981 */ /* 0x000522000c1e1900 */
[----:B0-----:R-:W-:-:S05]  /*0650*/  IMAD.WIDE R6, R9, 0x4, R6 ;  /* 0x0000000409067825 */ /* 0x001fca00078e0206 */
[----:B------:R-:W4:Y:S01]  /*0660*/  LDG.E R13, desc[UR8][R6.64] ;  /* 0x00000008060d7981 */ /* 0x000f22000c1e1900 */
[----:B------:R-:W-:-:S04]  /*0670*/  IADD3 R3, P0, PT, R16, UR4, RZ ;  /* 0x0000000410037c10 */ /* 0x000fc8000ff1e0ff */
[----:B------:R-:W-:Y:S02]  /*0680*/  IADD3.X R8, PT, PT, RZ, RZ, RZ, P0, !PT ;  /* 0x000000ffff087210 */ /* 0x000fe400007fe4ff */
[----:B---3--:R-:W-:-:S04]  /*0690*/  LEA R2, P0, R3, UR10, 0x2 ;  /* 0x0000000a03027c11 */ /* 0x008fc8000f8010ff */
[----:B------:R-:W-:Y:S01]  /*06a0*/  LEA.HI.X R3, R3, UR11, R8, 0x2, P0 ;  /* 0x0000000b03037c11 */ /* 0x000fe200080f1408 */
[----:B------:R-:W-:-:S04]  /*06b0*/  IMAD.WIDE R8, R15, 0x4, R6 ;  /* 0x000000040f087825 */ /* 0x000fc800078e0206 */
[----:B------:R-:W3:Y:S04]  /*06c0*/  LDG.E R18, desc[UR8][R2.64+0x4] ;  /* 0x0000040802127981 */ /* 0x000ee8000c1e1900 */
[----:B------:R-:W3:Y:S01]  /*06d0*/  LDG.E R19, desc[UR8][R8.64] ;  /* 0x0000000808137981 */ /* 0x000ee2000c1e1900 */
[----:B------:R-:W-:-:S03]  /*06e0*/  IMAD.WIDE R10, R15, 0x4, R8 ;  /* 0x000000040f0a7825 */ /* 0x000fc600078e0208 */
[----:B------:R-:W5:Y:S04]  /*06f0*/  LDG.E R20, desc[UR8][R2.64+0x8] ;  /* 0x0000080802147981 */ /* 0x000f68000c1e1900 */
[----:B------:R-:W5:Y:S01]  /*0700*/  LDG.E R21, desc[UR8][R10.64] ;  /* 0x000000080a157981 */ /* 0x000f62000c1e1900 */
[----:B--2---:R-:W-:-:S03]  /*0710*/  IMAD.WIDE R4, R15, 0x4, R10 ;  /* 0x000000040f047825 */ /* 0x004fc600078e020a */
[----:B------:R0:W2:Y:S04]  /*0720*/  LDG.E R6, desc[UR8][R2.64+0xc] ;  /* 0x00000c0802067981 */ /* 0x0000a8000c1e1900 */
[----:B------:R-:W2:Y:S01]  /*0730*/  LDG.E R5, desc[UR8][R4.64] ;  /* 0x0000000804057981 */ /* 0x000ea2000c1e1900 */
[----:B-1----:R-:W-:Y:S01]  /*0740*/  I2FP.F32.S32 R17, R17 ;  /* 0x0000001100117245 */ /* 0x002fe20000201400 */
[----:B------:R-:W-:-:S04]  /*0750*/  UIADD3 UR4, UPT, UPT, UR4, 0x4, URZ ;  /* 0x0000000404047890 */ /* 0x000fc8000fffe0ff */
[----:B----4-:R-:W-:-:S06]  /*0760*/  FFMA R12, R12, R13, R17 ;  /* 0x0000000d0c0c7223 */ /* 0x010fcc0000000011 */
[----:B------:R-:W1:Y:S02]  /*0770*/  F2I.TRUNC.NTZ R12, R12 ;  /* 0x0000000c000c7305 */ /* 0x000e64000020f100 */
[----:B-1----:R-:W-:-:S05]  /*0780*/  I2FP.F32.S32 R7, R12 ;  /* 0x0000000c00077245 */ /* 0x002fca0000201400 */
[----:B---3--:R-:W-:-:S06]  /*0790*/  FFMA R7, R18, R19, R7 ;  /* 0x0000001312077223 */ /* 0x008fcc0000000007 */
[----:B------:R-:W1:Y:S02]  /*07a0*/  F2I.TRUNC.NTZ R7, R7 ;  /* 0x0000000700077305 */ /* 0x000e64000020f100 */
[----:B-1----:R-:W-:-:S05]  /*07b0*/  I2FP.F32.S32 R9, R7 ;  /* 0x0000000700097245 */ /* 0x002fca0000201400 */
[----:B-----5:R-:W-:-:S06]  /*07c0*/  FFMA R9, R20, R21, R9 ;  /* 0x0000001514097223 */ /* 0x020fcc0000000009 */
[----:B------:R-:W0:Y:S02]  /*07d0*/  F2I.TRUNC.NTZ R9, R9 ;  /* 0x0000000900097305 */ /* 0x000e24000020f100 */
[----:B0-----:R-:W-:-:S05]  /*07e0*/  I2FP.F32.S32 R3, R9 ;  /* 0x0000000900037245 */ /* 0x001fca0000201400 */
[----:B--2---:R-:W-:-:S04]  /*07f0*/  FFMA R3, R6, R5, R3 ;  /* 0x0000000506037223 */ /* 0x004fc80000000003 */
[----:B------:R2:W3:Y:S03]  /*0800*/  F2I.TRUNC.NTZ R17, R3 ;  /* 0x0000000300117305 */ /* 0x0004e6000020f100 */
.L_x_4:
[----:B------:R-:W-:Y:S05]  /*0810*/  BRA.U !UP1, `(.L_x_3) ;  /* 0x00000001099c7547 */ /* 0x000fea000b800000 */
[----:B------:R-:W-:Y:S02]  /*0820*/  UISETP.NE.AND UP0, UPT, UR7, 0x1, UPT ;  /* 0x000000010700788c */ /* 0x000fe4000bf05270 */
[----:B------:R-:W-:-:S04]  /*0830*/  ULOP3.LUT UR5, UR5, 0x1, URZ, 0xc0, !UPT ;  /* 0x0000000105057892 */ /* 0x000fc8000f8ec0ff */
[----:B------:R-:W-:-:S03]  /*0840*/  UISETP.NE.U32.AND UP1, UPT, UR5, 0x1, UPT ;  /* 0x000000010500788c */ /* 0x000fc6000bf25070 */
[----:B------:R-:W-:Y:S08]  /*0850*/  BRA.U !UP0, `(.L_x_5) ;  /* 0x00000001085c7547 */ /* 0x000ff0000b800000 */
[----:B--2---:R-:W2:Y:S01]  /*0860*/  LDC.64 R2, c[0x0][0x380] ;  /* 0x0000e000ff027b82 */ /* 0x004ea20000000a00 */
[----:B------:R-:W-:Y:S01]  /*0870*/  IADD3 R7, PT, PT, R16, UR4, RZ ;  /* 0x0000000410077c10 */ /* 0x000fe2000fffe0ff */
[----:B------:R-:W-:Y:S01]  /*0880*/  IMAD R9, R15, UR4, R14 ;  /* 0x000000040f097c24 */ /* 0x000fe2000f8e020e */
[----:B------:R-:W0:Y:S05]  /*0890*/  LDCU.64 UR6, c[0x0][0x380] ;  /* 0x00007000ff0677ac */ /* 0x000e2a0008000a00 */
[----:B------:R-:W4:Y:S01]  /*08a0*/  LDC.64 R4, c[0x0][0x388] ;  /* 0x0000e200ff047b82 */ /* 0x000f220000000a00 */
[----:B--2---:R-:W-:-:S06]  /*08b0*/  IMAD.WIDE.U32 R2, R7, 0x4, R2 ;  /* 0x0000000407027825 */ /* 0x004fcc00078e0002 */
[----:B------:R-:W2:Y:S01]  /*08c0*/  LDG.E R2, desc[UR8][R2.64] ;  /* 0x0000000802027981 */ /* 0x000ea2000c1e1900 */
[----:B----4-:R-:W-:-:S05]  /*08d0*/  IMAD.WIDE R4, R9, 0x4, R4 ;  /* 0x0000000409047825 */ /* 0x010fca00078e0204 */
[----:B------:R-:W2:Y:S01]  /*08e0*/  LDG.E R11, desc[UR8][R4.64] ;  /* 0x00000008040b7981 */ /* 0x000ea2000c1e1900 */
[----:B------:R-:W-:-:S04]  /*08f0*/  IADD3 R7, P0, PT, R16, UR4, RZ ;  /* 0x0000000410077c10 */ /* 0x000fc8000ff1e0ff */
[----:B------:R-:W-:Y:S02]  /*0900*/  IADD3.X R8, PT, PT, RZ, RZ, RZ, P0, !PT ;  /* 0x000000ffff087210 */ /* 0x000fe400007fe4ff */
[----:B0-----:R-:W-:-:S04]  /*0910*/  LEA R6, P0, R7, UR6, 0x2 ;  /* 0x0000000607067c11 */ /* 0x001fc8000f8010ff */
[----:B------:R-:W-:Y:S01]  /*0920*/  LEA.HI.X R7, R7, UR7, R8, 0x2, P0 ;  /* 0x0000000707077c11 */ /* 0x000fe200080f1408 */
[----:B------:R-:W-:-:S04]  /*0930*/  IMAD.WIDE R8, R15, 0x4, R4 ;  /* 0x000000040f087825 */ /* 0x000fc800078e0204 */
[----:B------:R-:W4:Y:S04]  /*0940*/  LDG.E R6, desc[UR8][R6.64+0x4] ;  /* 0x0000040806067981 */ /* 0x000f28000c1e1900 */
[----:B------:R-:W4:Y:S01]  /*0950*/  LDG.E R9, desc[UR8][R8.64] ;  /* 0x0000000808097981 */ /* 0x000f22000c1e1900 */
[----:B-1-3--:R-:W-:Y:S01]  /*0960*/  I2FP.F32.S32 R17, R17 ;  /* 0x0000001100117245 */ /* 0x00afe20000201400 */
[----:B------:R-:W-:-:S04]  /*0970*/  UIADD3 UR4, UPT, UPT, UR4, 0x2, URZ ;  /* 0x0000000204047890 */ /* 0x000fc8000fffe0ff */
[----:B--2---:R-:W-:-:S06]  /*0980*/  FFMA R11, R2, R11, R17 ;  /* 0x0000000b020b7223 */ /* 0x004fcc0000000011 */
[----:B------:R-:W0:Y:S02]  /*0990*/  F2I.TRUNC.NTZ R11, R11 ;  /* 0x0000000b000b7305 */ /* 0x000e24000020f100 */
[----:B0-----:R-:W-:-:S05]  /*09a0*/  I2FP.F32.S32 R3, R11 ;  /* 0x0000000b00037245 */ /* 0x001fca0000201400 */
[----:B----4-:R-:W-:-:S04]  /*09b0*/  FFMA R3, R6, R9, R3 ;  /* 0x0000000906037223 */ /* 0x010fc80000000003 */
[----:B------:R4:W0:Y:S03]  /*09c0*/  F2I.TRUNC.NTZ R17, R3 ;  /* 0x0000000300117305 */ /* 0x000826000020f100 */
.L_x_5:
[----:B------:R-:W-:Y:S05]  /*09d0*/  BRA.U UP1, `(.L_x_3) ;  /* 0x00000001012c7547 */ /* 0x000fea000b800000 */
[----:B--2-4-:R-:W2:Y:S01]  /*09e0*/  LDC.64 R2, c[0x0][0x380] ;  /* 0x0000e000ff027b82 */ /* 0x014ea20000000a00 */
[----:B------:R-:W-:Y:S01]  /*09f0*/  IADD3 R7, PT, PT, R16, UR4, RZ ;  /* 0x0000000410077c10 */ /* 0x000fe2000fffe0ff */
[----:B------:R-:W-:-:S06]  /*0a00*/  IMAD R9, R15, UR4, R14 ;  /* 0x000000040f097c24 */ /* 0x000fcc000f8e020e */
[----:B------:R-:W4:Y:S01]  /*0a10*/  LDC.64 R4, c[0x0][0x388] ;  /* 0x0000e200ff047b82 */ /* 0x000f220000000a00 */
[----:B--2---:R-:W-:-:S06]  /*0a20*/  IMAD.WIDE.U32 R2, R7, 0x4, R2 ;  /* 0x0000000407027825 */ /* 0x004fcc00078e0002 */
[----:B------:R-:W2:Y:S01]  /*0a30*/  LDG.E R2, desc[UR8][R2.64] ;  /* 0x0000000802027981 */ /* 0x000ea2000c1e1900 */
[----:B----4-:R-:W-:-:S06]  /*0a40*/  IMAD.WIDE R4, R9, 0x4, R4 ;  /* 0x0000000409047825 */ /* 0x010fcc00078e0204 */
[----:B------:R-:W2:Y:S01]  /*0a50*/  LDG.E R5, desc[UR8][R4.64] ;  /* 0x0000000804057981 */ /* 0x000ea2000c1e1900 */
[----:B01-3--:R-:W-:-:S05]  /*0a60*/  I2FP.F32.S32 R17, R17 ;  /* 0x0000001100117245 */ /* 0x00bfca0000201400 */
[----:B--2---:R-:W-:-:S06]  /*0a70*/  FFMA R17, R2, R5, R17 ;  /* 0x0000000502117223 */ /* 0x004fcc0000000011 */
[----:B------:R-:W0:Y:S02]  /*0a80*/  F2I.TRUNC.NTZ R17, R17 ;  /* 0x0000001100117305 */ /* 0x000e24000020f100 */
.L_x_3:
[----:B01-3--:R-:W-:-:S07]  /*0a90*/  I2FP.F32.S32 R17, R17 ;  /* 0x0000001100117245 */ /* 0x00bfce0000201400 */
.L_x_0:
[----:B--2-4-:R-:W0:Y:S01]  /*0aa0*/  LDC.64 R2, c[0x0][0x390] ;  /* 0x0000e400ff027b82 */ /* 0x014e220000000a00 */
[----:B------:R-:W-:-:S04]  /*0ab0*/  IMAD R15, R0, R15, R14 ;  /* 0x0000000f000f7224 */ /* 0x000fc800078e020e */
[----:B0-----:R-:W-:-:S05]  /*0ac0*/  IMAD.WIDE R2, R15, 0x4, R2 ;  /* 0x000000040f027825 */ /* 0x001fca00078e0202 */
[----:B------:R-:W-:Y:S01]  /*0ad0*/  STG.E desc[UR8][R2.64], R17 ;  /* 0x0000001102007986 */ /* 0x000fe2000c101908 */
[----:B------:R-:W-:Y:S05]  /*0ae0*/  EXIT ;  /* 0x000000000000794d */ /* 0x000fea0003800000 */
.L_x_6:
[----:B------:R-:W-:-:S00]  /*0af0*/  BRA `(.L_x_6) ;  /* 0xfffffffc00fc7947 */ /* 0x000fc0000383ffff */
[----:B------:R-:W-:-:S00]  /*0b00*/  NOP ;  /* 0x0000000000007918 */ /* 0x000fc00000000000 */
[----:B------:R-:W-:-:S00]  /*0b10*/  NOP ;  /* 0x0000000000007918 */ /* 0x000fc00000000000 */
[----:B------:R-:W-:-:S00]  /*0b20*/  NOP ;  /* 0x0000000000007918 */ /* 0x000fc00000000000 */
[----:B------:R-:W-:-:S00]  /*0b30*/  NOP ;  /* 0x0000000000007918 */ /* 0x000fc00000000000 */
[----:B------:R-:W-:-:S00]  /*0b40*/  NOP ;  /* 0x0000000000007918 */ /* 0x000fc00000000000 */
[----:B------:R-:W-:-:S00]  /*0b50*/  NOP ;  /* 0x0000000000007918 */ /* 0x000fc00000000000 */
[----:B------:R-:W-:-:S00]  /*0b60*/  NOP ;  /* 0x0000000000007918 */ /* 0x000fc00000000000 */
[----:B------:R-:W-:-:S00]  /*0b70*/  NOP ;  /* 0x0000000000007918 */ /* 0x000fc00000000000 */
.L_x_7:


//--------------------- .nv.shared.reserved.0     --------------------------
	.section	.nv.shared.reserved.0,"aw",@nobits
	.weak		__nv_reservedSMEM_offset_0_alias
	.size		__nv_reservedSMEM_offset_0_alias, 0, 64
	.other		__nv_reservedSMEM_offset_0_alias,@"STO_CUDA_RESERVED_SHARED STV_DEFAULT"
__nv_reservedSMEM_offset_0_alias:
	.zero		0
	.zero		64


//--------------------- .nv.constant0._Z15gpu_matrix_multPfS_S_iii --------------------------
	.section	.nv.constant0._Z15gpu_matrix_multPfS_S_iii,"a",@progbits
	.sectionflags	@""
	.align	4
.nv.constant0._Z15gpu_matrix_multPfS_S_iii:
	.zero		932


//--------------------- SYMBOLS --------------------------

	.type		.nv.reservedSmem.offset0,@object
	.size		.nv.reservedSmem.offset0,0x4
